//
// Generated by NVIDIA NVVM Compiler
//
// Compiler Build ID: CL-36424714
// Cuda compilation tools, release 13.0, V13.0.88
// Based on NVVM 20.0.0
//

.version 9.0
.target sm_100
.address_size 64

	// .globl	_Z4funciPi

.visible .entry _Z4funciPi(
	.param .u32 _Z4funciPi_param_0,
	.param .u64 .ptr .align 1 _Z4funciPi_param_1
)
{
	.reg .b32 	%r<7>;
	.reg .b64 	%rd<5>;

	ld.param.u32 	%r1, [_Z4funciPi_param_0];
	ld.param.u64 	%rd1, [_Z4funciPi_param_1];
	cvta.to.global.u64 	%rd2, %rd1;
	mov.u32 	%r2, %tid.x;
	mov.u32 	%r3, %ctaid.x;
	mad.lo.s32 	%r4, %r1, %r2, %r3;
	shl.b32 	%r5, %r3, 3;
	add.s32 	%r6, %r5, %r2;
	mul.wide.u32 	%rd3, %r6, 4;
	add.s64 	%rd4, %rd2, %rd3;
	st.global.u32 	[%rd4], %r4;
	ret;

}


// ===== COMPILED SASS (sm_100) =====

	.target	sm_100

	.elftype	@"ET_EXEC"


//--------------------- .note.nv.tkinfo           --------------------------
	.section	.note.nv.tkinfo,"",@"SHT_NOTE"
	.sectionflags	@"SHF_NOTE_NV_TKINFO"
	.tkinfo
        /*0018*/ 	.word	0x00000002
        /*0030*/ 	.string	""
        /*0030*/ 	.string	"ptxas"
        /*0030*/ 	.string	"Cuda compilation tools, release 13.0, V13.0.88"
        /*0030*/ 	.string	"Build cuda_13.0.r13.0/compiler.36424714_0"
        /*0030*/ 	.string	"-arch sm_100 -m 64 "



//--------------------- .note.nv.cuinfo           --------------------------
	.section	.note.nv.cuinfo,"",@"SHT_NOTE"
	.sectionflags	@"SHF_NOTE_NV_CUINFO"
        /*0018*/ 	.short	0x0002
        /*001a*/ 	.short	0x0064
        /*001c*/ 	.short	0x0082
	.zero		2


//--------------------- .nv.info                  --------------------------
	.section	.nv.info,"",@"SHT_CUDA_INFO"
	.align	4


	//----- nvinfo : EIATTR_REGCOUNT
	.align		4
        /*0000*/ 	.byte	0x04, 0x2f
        /*0002*/ 	.short	(.L_1 - .L_0)
	.align		4
.L_0:
        /*0004*/ 	.word	index@(_Z4funciPi)
        /*0008*/ 	.word	0x0000000a


	//----- nvinfo : EIATTR_FRAME_SIZE
	.align		4
.L_1:
        /*000c*/ 	.byte	0x04, 0x11
        /*000e*/ 	.short	(.L_3 - .L_2)
	.align		4
.L_2:
        /*0010*/ 	.word	index@(_Z4funciPi)
        /*0014*/ 	.word	0x00000000


	//----- nvinfo : EIATTR_MIN_STACK_SIZE
	.align		4
.L_3:
        /*0018*/ 	.byte	0x04, 0x12
        /*001a*/ 	.short	(.L_5 - .L_4)
	.align		4
.L_4:
        /*001c*/ 	.word	index@(_Z4funciPi)
        /*0020*/ 	.word	0x00000000
.L_5:


//--------------------- .nv.compat                --------------------------
	.section	.nv.compat,"",@"SHT_CUDA_COMPAT_INFO"
	.align	4
        /*0000*/ 	.byte	0x02, 0x09, 0x00, 0x00, 0x02, 0x02, 0x01, 0x00, 0x02, 0x05, 0x05, 0x00, 0x03, 0x07, 0x01, 0x01
        /*0010*/ 	.byte	0x02, 0x03, 0x00, 0x00, 0x02, 0x06, 0x01, 0x00, 0x04, 0x0b, 0x08, 0x00, 0x09, 0x00, 0x00, 0x00
        /*0020*/ 	.byte	0x00, 0x00, 0x00, 0x00


//--------------------- .nv.info._Z4funciPi       --------------------------
	.section	.nv.info._Z4funciPi,"",@"SHT_CUDA_INFO"
	.sectionflags	@""
	.align	4


	//----- nvinfo : EIATTR_CUDA_API_VERSION
	.align		4
        /*0000*/ 	.byte	0x04, 0x37
        /*0002*/ 	.short	(.L_7 - .L_6)
.L_6:
        /*0004*/ 	.word	0x00000082


	//----- nvinfo : EIATTR_KPARAM_INFO
	.align		4
.L_7:
        /*0008*/ 	.byte	0x04, 0x17
        /*000a*/ 	.short	(.L_9 - .L_8)
.L_8:
        /*000c*/ 	.word	0x00000000
        /*0010*/ 	.short	0x0001
        /*0012*/ 	.short	0x0008
        /*0014*/ 	.byte	0x00, 0xf5, 0x21, 0x00


	//----- nvinfo : EIATTR_KPARAM_INFO
	.align		4
.L_9:
        /*0018*/ 	.byte	0x04, 0x17
        /*001a*/ 	.short	(.L_11 - .L_10)
.L_10:
        /*001c*/ 	.word	0x00000000
        /*0020*/ 	.short	0x0000
        /*0022*/ 	.short	0x0000
        /*0024*/ 	.byte	0x00, 0xf0, 0x11, 0x00


	//----- nvinfo : EIATTR_SPARSE_MMA_MASK
	.align		4
.L_11:
        /*0028*/ 	.byte	0x03, 0x50
        /*002a*/ 	.short	0x0000


	//----- nvinfo : EIATTR_MAXREG_COUNT
	.align		4
        /*002c*/ 	.byte	0x03, 0x1b
        /*002e*/ 	.short	0x00ff


	//----- nvinfo : EIATTR_MERCURY_ISA_VERSION
	.align		4
        /*0030*/ 	.byte	0x03, 0x5f
        /*0032*/ 	.short	0x0101


	//----- nvinfo : EIATTR_VRC_CTA_INIT_COUNT
	.align		4
        /*0034*/ 	.byte	0x02, 0x4a
	.zero		1
	.zero		1


	//----- nvinfo : EIATTR_EXIT_INSTR_OFFSETS
	.align		4
        /*0038*/ 	.byte	0x04, 0x1c
        /*003a*/ 	.short	(.L_13 - .L_12)


	//   ....[0]....
.L_12:
        /*003c*/ 	.word	0x000000a0


	//----- nvinfo : EIATTR_CBANK_PARAM_SIZE
	.align		4
.L_13:
        /*0040*/ 	.byte	0x03, 0x19
        /*0042*/ 	.short	0x0010


	//----- nvinfo : EIATTR_PARAM_CBANK
	.align		4
        /*0044*/ 	.byte	0x04, 0x0a
        /*0046*/ 	.short	(.L_15 - .L_14)
	.align		4
.L_14:
        /*0048*/ 	.word	index@(.nv.constant0._Z4funciPi)
        /*004c*/ 	.short	0x0380
        /*004e*/ 	.short	0x0010


	//----- nvinfo : EIATTR_SW_WAR
	.align		4
.L_15:
        /*0050*/ 	.byte	0x04, 0x36
        /*0052*/ 	.short	(.L_17 - .L_16)
.L_16:
        /*0054*/ 	.word	0x00000008
.L_17:


//--------------------- .nv.callgraph             --------------------------
	.section	.nv.callgraph,"",@"SHT_CUDA_CALLGRAPH"
	.align	4
	.sectionentsize	8
	.align		4
        /*0000*/ 	.word	0x00000000
	.align		4
        /*0004*/ 	.word	0xffffffff
	.align		4
        /*0008*/ 	.word	0x00000000
	.align		4
        /*000c*/ 	.word	0xfffffffe
	.align		4
        /*0010*/ 	.word	0x00000000
	.align		4
        /*0014*/ 	.word	0xfffffffd
	.align		4
        /*0018*/ 	.word	0x00000000
	.align		4
        /*001c*/ 	.word	0xfffffffc


//--------------------- .text._Z4funciPi          --------------------------
	.section	.text._Z4funciPi,"ax",@progbits
	.align	128
        .global         _Z4funciPi
        .type           _Z4funciPi,@function
        .size           _Z4funciPi,(.L_x_1 - _Z4funciPi)
        .other          _Z4funciPi,@"STO_CUDA_ENTRY STV_DEFAULT"
_Z4funciPi:
.text._Z4funciPi:
[----:B------:R-:W-:Y:S01]  /*0000*/  LDC R1, c[0x0][0x37c] ;  /* 0x0000df00ff017b82 */ /* 0x000fe20000000800 */
[----:B------:R-:W0:Y:S07]  /*0010*/  S2R R5, SR_TID.X ;  /* 0x0000000000057919 */ /* 0x000e2e0000002100 */
[----:B------:R-:W1:Y:S01]  /*0020*/  LDC.64 R2, c[0x0][0x388] ;  /* 0x0000e200ff027b82 */ /* 0x000e620000000a00 */
[----:B------:R-:W2:Y:S01]  /*0030*/  LDCU UR6, c[0x0][0x380] ;  /* 0x00007000ff0677ac */ /* 0x000ea20008000800 */
[----:B------:R-:W0:Y:S01]  /*0040*/  S2R R0, SR_CTAID.X ;  /* 0x0000000000007919 */ /* 0x000e220000002500 */
[----:B------:R-:W3:Y:S01]  /*0050*/  LDCU.64 UR4, c[0x0][0x358] ;  /* 0x00006b00ff0477ac */ /* 0x000ee20008000a00 */
[----:B0-----:R-:W-:Y:S01]  /*0060*/  LEA R7, R0, R5, 0x3 ;  /* 0x0000000500077211 */ /* 0x001fe200078e18ff */
[----:B--2---:R-:W-:-:S04]  /*0070*/  IMAD R5, R5, UR6, R0 ;  /* 0x0000000605057c24 */ /* 0x004fc8000f8e0200 */
[----:B-1----:R-:W-:-:S05]  /*0080*/  IMAD.WIDE.U32 R2, R7, 0x4, R2 ;  /* 0x0000000407027825 */ /* 0x002fca00078e0002 */
[----:B---3--:R-:W-:Y:S01]  /*0090*/  STG.E desc[UR4][R2.64], R5 ;  /* 0x0000000502007986 */ /* 0x008fe2000c101904 */
[----:B------:R-:W-:Y:S05]  /*00a0*/  EXIT ;  /* 0x000000000000794d */ /* 0x000fea0003800000 */
.L_x_0:
[----:B------:R-:W-:-:S00]  /*00b0*/  BRA `(.L_x_0) ;  /* 0xfffffffc00fc7947 */ /* 0x000fc0000383ffff */
[----:B------:R-:W-:-:S00]  /*00c0*/  NOP ;  /* 0x0000000000007918 */ /* 0x000fc00000000000 */
        /* <DEDUP_REMOVED lines=11> */
.L_x_1:


//--------------------- .nv.shared.reserved.0     --------------------------
	.section	.nv.shared.reserved.0,"aw",@nobits
	.weak		__nv_reservedSMEM_offset_0_alias
	.size		__nv_reservedSMEM_offset_0_alias, 0, 64
	.other		__nv_reservedSMEM_offset_0_alias,@"STO_CUDA_RESERVED_SHARED STV_DEFAULT"
__nv_reservedSMEM_offset_0_alias:
	.zero		0
	.zero		64


//--------------------- .nv.constant0._Z4funciPi  --------------------------
	.section	.nv.constant0._Z4funciPi,"a",@progbits
	.sectionflags	@""
	.align	4
.nv.constant0._Z4funciPi:
	.zero		912


//--------------------- SYMBOLS --------------------------

	.type		.nv.reservedSmem.offset0,@object
	.size		.nv.reservedSmem.offset0,0x4
